//
// Generated by NVIDIA NVVM Compiler
//
// Compiler Build ID: CL-36424714
// Cuda compilation tools, release 13.0, V13.0.88
// Based on NVVM 20.0.0
//

.version 9.0
.target sm_100
.address_size 64

	// .globl	_Z11kernel_multPfS_S_if

.visible .entry _Z11kernel_multPfS_S_if(
	.param .u64 .ptr .align 1 _Z11kernel_multPfS_S_if_param_0,
	.param .u64 .ptr .align 1 _Z11kernel_multPfS_S_if_param_1,
	.param .u64 .ptr .align 1 _Z11kernel_multPfS_S_if_param_2,
	.param .u32 _Z11kernel_multPfS_S_if_param_3,
	.param .f32 _Z11kernel_multPfS_S_if_param_4
)
{
	.reg .pred 	%p<2>;
	.reg .b32 	%r<6>;
	.reg .b32 	%f<4>;
	.reg .b64 	%rd<11>;

	ld.param.u64 	%rd1, [_Z11kernel_multPfS_S_if_param_0];
	ld.param.u64 	%rd2, [_Z11kernel_multPfS_S_if_param_1];
	ld.param.u64 	%rd3, [_Z11kernel_multPfS_S_if_param_2];
	ld.param.u32 	%r2, [_Z11kernel_multPfS_S_if_param_3];
	mov.u32 	%r3, %ntid.x;
	mov.u32 	%r4, %ctaid.x;
	mov.u32 	%r5, %tid.x;
	mad.lo.s32 	%r1, %r3, %r4, %r5;
	setp.ge.s32 	%p1, %r1, %r2;
	@%p1 bra 	$L__BB0_2;
	cvta.to.global.u64 	%rd4, %rd1;
	cvta.to.global.u64 	%rd5, %rd2;
	cvta.to.global.u64 	%rd6, %rd3;
	mul.wide.s32 	%rd7, %r1, 4;
	add.s64 	%rd8, %rd4, %rd7;
	ld.global.f32 	%f1, [%rd8];
	add.s64 	%rd9, %rd5, %rd7;
	ld.global.f32 	%f2, [%rd9];
	add.f32 	%f3, %f1, %f2;
	add.s64 	%rd10, %rd6, %rd7;
	st.global.f32 	[%rd10], %f3;
$L__BB0_2:
	ret;

}
	// .globl	_Z13kernel_prevodPcl
.visible .entry _Z13kernel_prevodPcl(
	.param .u64 .ptr .align 1 _Z13kernel_prevodPcl_param_0,
	.param .u64 _Z13kernel_prevodPcl_param_1
)
{
	.local .align 16 .b8 	__local_depot1[256];
	.reg .b64 	%SP;
	.reg .b64 	%SPL;
	.reg .pred 	%p<2>;
	.reg .b16 	%rs<2>;
	.reg .b32 	%r<32>;
	.reg .b64 	%rd<10>;

	mov.u64 	%SPL, __local_depot1;
	ld.param.u64 	%rd2, [_Z13kernel_prevodPcl_param_0];
	ld.param.u64 	%rd3, [_Z13kernel_prevodPcl_param_1];
	mov.u32 	%r1, %ntid.x;
	mov.u32 	%r2, %ctaid.x;
	mov.u32 	%r3, %tid.x;
	mad.lo.s32 	%r4, %r1, %r2, %r3;
	cvt.s64.s32 	%rd1, %r4;
	setp.le.s64 	%p1, %rd3, %rd1;
	@%p1 bra 	$L__BB1_2;
	add.u64 	%rd5, %SPL, 0;
	cvta.to.global.u64 	%rd6, %rd2;
	mov.b32 	%r5, 252579084;
	mov.b32 	%r6, 185207048;
	mov.b32 	%r7, 117835012;
	mov.b32 	%r8, 50462976;
	st.local.v4.b32 	[%rd5], {%r8, %r7, %r6, %r5};
	mov.b32 	%r9, 522067228;
	mov.b32 	%r10, 454695192;
	mov.b32 	%r11, 387323156;
	mov.b32 	%r12, 319951120;
	st.local.v4.b32 	[%rd5+16], {%r12, %r11, %r10, %r9};
	mov.b32 	%r13, 791555372;
	mov.b32 	%r14, 724183336;
	mov.b32 	%r15, 656811300;
	mov.b32 	%r16, 589439264;
	st.local.v4.b32 	[%rd5+32], {%r16, %r15, %r14, %r13};
	mov.b32 	%r17, 1061043516;
	mov.b32 	%r18, 993671480;
	mov.b32 	%r19, 926299444;
	mov.b32 	%r20, 858927408;
	st.local.v4.b32 	[%rd5+48], {%r20, %r19, %r18, %r17};
	mov.b32 	%r21, 1330531660;
	mov.b32 	%r22, 1263159624;
	mov.b32 	%r23, 1195787588;
	mov.b32 	%r24, 1128415552;
	st.local.v4.b32 	[%rd5+64], {%r24, %r23, %r22, %r21};
	mov.b32 	%r25, 1600019804;
	mov.b32 	%r26, 1532647768;
	mov.b32 	%r27, 1465275732;
	mov.b32 	%r28, 1397903696;
	st.local.v4.b32 	[%rd5+80], {%r28, %r27, %r26, %r25};
	mov.b32 	%r29, 1128415584;
	st.local.v4.b32 	[%rd5+96], {%r29, %r23, %r22, %r21};
	mov.b32 	%r30, 2138996092;
	mov.b32 	%r31, 2069518680;
	st.local.v4.b32 	[%rd5+112], {%r28, %r27, %r31, %r30};
	add.s64 	%rd7, %rd6, %rd1;
	ld.global.s8 	%rd8, [%rd7];
	add.s64 	%rd9, %rd5, %rd8;
	ld.local.u8 	%rs1, [%rd9];
	st.global.u8 	[%rd7], %rs1;
$L__BB1_2:
	ret;

}
	// .globl	_Z13kernel_maticePdS_S_i
.visible .entry _Z13kernel_maticePdS_S_i(
	.param .u64 .ptr .align 1 _Z13kernel_maticePdS_S_i_param_0,
	.param .u64 .ptr .align 1 _Z13kernel_maticePdS_S_i_param_1,
	.param .u64 .ptr .align 1 _Z13kernel_maticePdS_S_i_param_2,
	.param .u32 _Z13kernel_maticePdS_S_i_param_3
)
{
	.reg .pred 	%p<10>;
	.reg .b32 	%r<41>;
	.reg .b64 	%rd<67>;
	.reg .b64 	%fd<67>;

	ld.param.u64 	%rd14, [_Z13kernel_maticePdS_S_i_param_0];
	ld.param.u64 	%rd15, [_Z13kernel_maticePdS_S_i_param_1];
	ld.param.u32 	%r17, [_Z13kernel_maticePdS_S_i_param_3];
	cvta.to.global.u64 	%rd1, %rd15;
	cvta.to.global.u64 	%rd2, %rd14;
	mov.u32 	%r18, %ctaid.y;
	mov.u32 	%r19, %ntid.y;
	mov.u32 	%r20, %tid.y;
	mad.lo.s32 	%r1, %r18, %r19, %r20;
	mov.u32 	%r21, %ctaid.x;
	mov.u32 	%r22, %ntid.x;
	mov.u32 	%r23, %tid.x;
	mad.lo.s32 	%r2, %r21, %r22, %r23;
	max.s32 	%r24, %r1, %r2;
	setp.ge.s32 	%p1, %r24, %r17;
	@%p1 bra 	$L__BB2_13;
	mul.lo.s32 	%r3, %r17, %r1;
	and.b32  	%r4, %r17, 7;
	setp.lt.u32 	%p2, %r17, 8;
	mov.f64 	%fd66, 0d0000000000000000;
	mov.b32 	%r39, 0;
	@%p2 bra 	$L__BB2_4;
	and.b32  	%r26, %r17, 2147483640;
	neg.s32 	%r37, %r26;
	mul.wide.s32 	%rd16, %r17, 8;
	add.s64 	%rd3, %rd1, %rd16;
	mul.wide.s32 	%rd17, %r17, 16;
	add.s64 	%rd4, %rd1, %rd17;
	mul.wide.s32 	%rd18, %r17, 24;
	add.s64 	%rd5, %rd1, %rd18;
	mul.wide.s32 	%rd19, %r17, 32;
	add.s64 	%rd6, %rd1, %rd19;
	mul.wide.s32 	%rd20, %r17, 40;
	add.s64 	%rd7, %rd1, %rd20;
	mul.wide.s32 	%rd21, %r17, 48;
	add.s64 	%rd8, %rd1, %rd21;
	mul.wide.s32 	%rd22, %r17, 56;
	add.s64 	%rd9, %rd1, %rd22;
	mul.wide.u32 	%rd23, %r3, 8;
	add.s64 	%rd24, %rd23, %rd2;
	add.s64 	%rd66, %rd24, 32;
	mov.f64 	%fd66, 0d0000000000000000;
	mov.u32 	%r36, %r2;
$L__BB2_3:
	.pragma "nounroll";
	and.b32  	%r39, %r17, 2147483640;
	mul.wide.s32 	%rd25, %r36, 8;
	add.s64 	%rd26, %rd3, %rd25;
	add.s64 	%rd27, %rd4, %rd25;
	add.s64 	%rd28, %rd5, %rd25;
	add.s64 	%rd29, %rd6, %rd25;
	add.s64 	%rd30, %rd7, %rd25;
	add.s64 	%rd31, %rd8, %rd25;
	add.s64 	%rd32, %rd9, %rd25;
	add.s64 	%rd33, %rd1, %rd25;
	ld.global.f64 	%fd16, [%rd66+-32];
	ld.global.f64 	%fd17, [%rd33];
	fma.rn.f64 	%fd18, %fd16, %fd17, %fd66;
	ld.global.f64 	%fd19, [%rd66+-24];
	ld.global.f64 	%fd20, [%rd26];
	fma.rn.f64 	%fd21, %fd19, %fd20, %fd18;
	ld.global.f64 	%fd22, [%rd66+-16];
	ld.global.f64 	%fd23, [%rd27];
	fma.rn.f64 	%fd24, %fd22, %fd23, %fd21;
	ld.global.f64 	%fd25, [%rd66+-8];
	ld.global.f64 	%fd26, [%rd28];
	fma.rn.f64 	%fd27, %fd25, %fd26, %fd24;
	ld.global.f64 	%fd28, [%rd66];
	ld.global.f64 	%fd29, [%rd29];
	fma.rn.f64 	%fd30, %fd28, %fd29, %fd27;
	ld.global.f64 	%fd31, [%rd66+8];
	ld.global.f64 	%fd32, [%rd30];
	fma.rn.f64 	%fd33, %fd31, %fd32, %fd30;
	ld.global.f64 	%fd34, [%rd66+16];
	ld.global.f64 	%fd35, [%rd31];
	fma.rn.f64 	%fd36, %fd34, %fd35, %fd33;
	ld.global.f64 	%fd37, [%rd66+24];
	ld.global.f64 	%fd38, [%rd32];
	fma.rn.f64 	%fd66, %fd37, %fd38, %fd36;
	add.s32 	%r37, %r37, 8;
	shl.b32 	%r27, %r17, 3;
	add.s32 	%r36, %r36, %r27;
	add.s64 	%rd66, %rd66, 64;
	setp.ne.s32 	%p3, %r37, 0;
	@%p3 bra 	$L__BB2_3;
$L__BB2_4:
	setp.eq.s32 	%p4, %r4, 0;
	@%p4 bra 	$L__BB2_12;
	and.b32  	%r12, %r17, 3;
	setp.lt.u32 	%p5, %r4, 4;
	@%p5 bra 	$L__BB2_7;
	add.s32 	%r28, %r39, %r3;
	mul.wide.u32 	%rd34, %r28, 8;
	add.s64 	%rd35, %rd2, %rd34;
	ld.global.f64 	%fd40, [%rd35];
	mad.lo.s32 	%r29, %r39, %r17, %r2;
	mul.wide.s32 	%rd36, %r29, 8;
	add.s64 	%rd37, %rd1, %rd36;
	ld.global.f64 	%fd41, [%rd37];
	fma.rn.f64 	%fd42, %fd40, %fd41, %fd66;
	cvt.u64.u32 	%rd38, %r3;
	cvt.u64.u32 	%rd39, %r39;
	add.s64 	%rd40, %rd39, %rd38;
	shl.b64 	%rd41, %rd40, 3;
	add.s64 	%rd42, %rd2, %rd41;
	ld.global.f64 	%fd43, [%rd42+8];
	mul.wide.s32 	%rd43, %r17, 8;
	add.s64 	%rd44, %rd37, %rd43;
	ld.global.f64 	%fd44, [%rd44];
	fma.rn.f64 	%fd45, %fd43, %fd44, %fd42;
	ld.global.f64 	%fd46, [%rd42+16];
	add.s64 	%rd45, %rd44, %rd43;
	ld.global.f64 	%fd47, [%rd45];
	fma.rn.f64 	%fd48, %fd46, %fd47, %fd45;
	ld.global.f64 	%fd49, [%rd42+24];
	add.s64 	%rd46, %rd45, %rd43;
	ld.global.f64 	%fd50, [%rd46];
	fma.rn.f64 	%fd66, %fd49, %fd50, %fd48;
	add.s32 	%r39, %r39, 4;
$L__BB2_7:
	setp.eq.s32 	%p6, %r12, 0;
	@%p6 bra 	$L__BB2_12;
	setp.eq.s32 	%p7, %r12, 1;
	@%p7 bra 	$L__BB2_10;
	add.s32 	%r30, %r39, %r3;
	mul.wide.u32 	%rd47, %r30, 8;
	add.s64 	%rd48, %rd2, %rd47;
	ld.global.f64 	%fd52, [%rd48];
	mad.lo.s32 	%r31, %r39, %r17, %r2;
	mul.wide.s32 	%rd49, %r31, 8;
	add.s64 	%rd50, %rd1, %rd49;
	ld.global.f64 	%fd53, [%rd50];
	fma.rn.f64 	%fd54, %fd52, %fd53, %fd66;
	cvt.u64.u32 	%rd51, %r3;
	cvt.u64.u32 	%rd52, %r39;
	add.s64 	%rd53, %rd52, %rd51;
	shl.b64 	%rd54, %rd53, 3;
	add.s64 	%rd55, %rd2, %rd54;
	ld.global.f64 	%fd55, [%rd55+8];
	mul.wide.s32 	%rd56, %r17, 8;
	add.s64 	%rd57, %rd50, %rd56;
	ld.global.f64 	%fd56, [%rd57];
	fma.rn.f64 	%fd66, %fd55, %fd56, %fd54;
	add.s32 	%r39, %r39, 2;
$L__BB2_10:
	and.b32  	%r32, %r17, 1;
	setp.eq.b32 	%p8, %r32, 1;
	not.pred 	%p9, %p8;
	@%p9 bra 	$L__BB2_12;
	add.s32 	%r33, %r39, %r3;
	mul.wide.u32 	%rd58, %r33, 8;
	add.s64 	%rd59, %rd2, %rd58;
	ld.global.f64 	%fd57, [%rd59];
	mad.lo.s32 	%r34, %r39, %r17, %r2;
	mul.wide.s32 	%rd60, %r34, 8;
	add.s64 	%rd61, %rd1, %rd60;
	ld.global.f64 	%fd58, [%rd61];
	fma.rn.f64 	%fd66, %fd57, %fd58, %fd66;
$L__BB2_12:
	ld.param.u64 	%rd65, [_Z13kernel_maticePdS_S_i_param_2];
	add.s32 	%r35, %r3, %r2;
	cvta.to.global.u64 	%rd62, %rd65;
	mul.wide.s32 	%rd63, %r35, 8;
	add.s64 	%rd64, %rd62, %rd63;
	st.global.f64 	[%rd64], %fd66;
$L__BB2_13:
	ret;

}


// ===== COMPILED SASS (sm_100) =====

	.target	sm_100

	.elftype	@"ET_EXEC"


//--------------------- .note.nv.tkinfo           --------------------------
	.section	.note.nv.tkinfo,"",@"SHT_NOTE"
	.sectionflags	@"SHF_NOTE_NV_TKINFO"
	.tkinfo
        /*0018*/ 	.word	0x00000002
        /*0030*/ 	.string	""
        /*0030*/ 	.string	"ptxas"
        /*0030*/ 	.string	"Cuda compilation tools, release 13.0, V13.0.88"
        /*0030*/ 	.string	"Build cuda_13.0.r13.0/compiler.36424714_0"
        /*0030*/ 	.string	"-arch sm_100 -m 64 "



//--------------------- .note.nv.cuinfo           --------------------------
	.section	.note.nv.cuinfo,"",@"SHT_NOTE"
	.sectionflags	@"SHF_NOTE_NV_CUINFO"
        /*0018*/ 	.short	0x0002
        /*001a*/ 	.short	0x0064
        /*001c*/ 	.short	0x0082
	.zero		2


//--------------------- .nv.info                  --------------------------
	.section	.nv.info,"",@"SHT_CUDA_INFO"
	.align	4


	//----- nvinfo : EIATTR_REGCOUNT
	.align		4
        /*0000*/ 	.byte	0x04, 0x2f
        /*0002*/ 	.short	(.L_1 - .L_0)
	.align		4
.L_0:
        /*0004*/ 	.word	index@(_Z11kernel_multPfS_S_if)
        /*0008*/ 	.word	0x0000000c


	//----- nvinfo : EIATTR_FRAME_SIZE
	.align		4
.L_1:
        /*000c*/ 	.byte	0x04, 0x11
        /*000e*/ 	.short	(.L_3 - .L_2)
	.align		4
.L_2:
        /*0010*/ 	.word	index@(_Z11kernel_multPfS_S_if)
        /*0014*/ 	.word	0x00000000


	//----- nvinfo : EIATTR_REGCOUNT
	.align		4
.L_3:
        /*0018*/ 	.byte	0x04, 0x2f
        /*001a*/ 	.short	(.L_5 - .L_4)
	.align		4
.L_4:
        /*001c*/ 	.word	index@(_Z13kernel_prevodPcl)
        /*0020*/ 	.word	0x0000001f


	//----- nvinfo : EIATTR_FRAME_SIZE
	.align		4
.L_5:
        /*0024*/ 	.byte	0x04, 0x11
        /*0026*/ 	.short	(.L_7 - .L_6)
	.align		4
.L_6:
        /*0028*/ 	.word	index@(_Z13kernel_prevodPcl)
        /*002c*/ 	.word	0x00000100


	//----- nvinfo : EIATTR_REGCOUNT
	.align		4
.L_7:
        /*0030*/ 	.byte	0x04, 0x2f
        /*0032*/ 	.short	(.L_9 - .L_8)
	.align		4
.L_8:
        /*0034*/ 	.word	index@(_Z13kernel_maticePdS_S_i)
        /*0038*/ 	.word	0x0000001e


	//----- nvinfo : EIATTR_FRAME_SIZE
	.align		4
.L_9:
        /*003c*/ 	.byte	0x04, 0x11
        /*003e*/ 	.short	(.L_11 - .L_10)
	.align		4
.L_10:
        /*0040*/ 	.word	index@(_Z13kernel_maticePdS_S_i)
        /*0044*/ 	.word	0x00000000


	//----- nvinfo : EIATTR_MIN_STACK_SIZE
	.align		4
.L_11:
        /*0048*/ 	.byte	0x04, 0x12
        /*004a*/ 	.short	(.L_13 - .L_12)
	.align		4
.L_12:
        /*004c*/ 	.word	index@(_Z13kernel_maticePdS_S_i)
        /*0050*/ 	.word	0x00000000


	//----- nvinfo : EIATTR_MIN_STACK_SIZE
	.align		4
.L_13:
        /*0054*/ 	.byte	0x04, 0x12
        /*0056*/ 	.short	(.L_15 - .L_14)
	.align		4
.L_14:
        /*0058*/ 	.word	index@(_Z13kernel_prevodPcl)
        /*005c*/ 	.word	0x00000100


	//----- nvinfo : EIATTR_MIN_STACK_SIZE
	.align		4
.L_15:
        /*0060*/ 	.byte	0x04, 0x12
        /*0062*/ 	.short	(.L_17 - .L_16)
	.align		4
.L_16:
        /*0064*/ 	.word	index@(_Z11kernel_multPfS_S_if)
        /*0068*/ 	.word	0x00000000
.L_17:


//--------------------- .nv.compat                --------------------------
	.section	.nv.compat,"",@"SHT_CUDA_COMPAT_INFO"
	.align	4
        /*0000*/ 	.byte	0x02, 0x09, 0x00, 0x00, 0x02, 0x02, 0x01, 0x00, 0x02, 0x05, 0x05, 0x00, 0x03, 0x07, 0x01, 0x01
        /*0010*/ 	.byte	0x02, 0x03, 0x00, 0x00, 0x02, 0x06, 0x01, 0x00, 0x04, 0x0b, 0x08, 0x00, 0x01, 0x00, 0x00, 0x00
        /*0020*/ 	.byte	0x00, 0x00, 0x00, 0x00


//--------------------- .nv.info._Z13kernel_maticePdS_S_i --------------------------
	.section	.nv.info._Z13kernel_maticePdS_S_i,"",@"SHT_CUDA_INFO"
	.sectionflags	@""
	.align	4


	//----- nvinfo : EIATTR_CUDA_API_VERSION
	.align		4
        /*0000*/ 	.byte	0x04, 0x37
        /*0002*/ 	.short	(.L_19 - .L_18)
.L_18:
        /*0004*/ 	.word	0x00000082


	//----- nvinfo : EIATTR_KPARAM_INFO
	.align		4
.L_19:
        /*0008*/ 	.byte	0x04, 0x17
        /*000a*/ 	.short	(.L_21 - .L_20)
.L_20:
        /*000c*/ 	.word	0x00000000
        /*0010*/ 	.short	0x0003
        /*0012*/ 	.short	0x0018
        /*0014*/ 	.byte	0x00, 0xf0, 0x11, 0x00


	//----- nvinfo : EIATTR_KPARAM_INFO
	.align		4
.L_21:
        /*0018*/ 	.byte	0x04, 0x17
        /*001a*/ 	.short	(.L_23 - .L_22)
.L_22:
        /*001c*/ 	.word	0x00000000
        /*0020*/ 	.short	0x0002
        /*0022*/ 	.short	0x0010
        /*0024*/ 	.byte	0x00, 0xf5, 0x21, 0x00


	//----- nvinfo : EIATTR_KPARAM_INFO
	.align		4
.L_23:
        /*0028*/ 	.byte	0x04, 0x17
        /*002a*/ 	.short	(.L_25 - .L_24)
.L_24:
        /*002c*/ 	.word	0x00000000
        /*0030*/ 	.short	0x0001
        /*0032*/ 	.short	0x0008
        /*0034*/ 	.byte	0x00, 0xf5, 0x21, 0x00


	//----- nvinfo : EIATTR_KPARAM_INFO
	.align		4
.L_25:
        /*0038*/ 	.byte	0x04, 0x17
        /*003a*/ 	.short	(.L_27 - .L_26)
.L_26:
        /*003c*/ 	.word	0x00000000
        /*0040*/ 	.short	0x0000
        /*0042*/ 	.short	0x0000
        /*0044*/ 	.byte	0x00, 0xf5, 0x21, 0x00


	//----- nvinfo : EIATTR_SPARSE_MMA_MASK
	.align		4
.L_27:
        /*0048*/ 	.byte	0x03, 0x50
        /*004a*/ 	.short	0x0000


	//----- nvinfo : EIATTR_MAXREG_COUNT
	.align		4
        /*004c*/ 	.byte	0x03, 0x1b
        /*004e*/ 	.short	0x00ff


	//----- nvinfo : EIATTR_MERCURY_ISA_VERSION
	.align		4
        /*0050*/ 	.byte	0x03, 0x5f
        /*0052*/ 	.short	0x0101


	//----- nvinfo : EIATTR_VRC_CTA_INIT_COUNT
	.align		4
        /*0054*/ 	.byte	0x02, 0x4a
	.zero		1
	.zero		1


	//----- nvinfo : EIATTR_EXIT_INSTR_OFFSETS
	.align		4
        /*0058*/ 	.byte	0x04, 0x1c
        /*005a*/ 	.short	(.L_29 - .L_28)


	//   ....[0]....
.L_28:
        /*005c*/ 	.word	0x000000c0


	//   ....[1]....
        /*0060*/ 	.word	0x00000ad0


	//----- nvinfo : EIATTR_CBANK_PARAM_SIZE
	.align		4
.L_29:
        /*0064*/ 	.byte	0x03, 0x19
        /*0066*/ 	.short	0x001c


	//----- nvinfo : EIATTR_PARAM_CBANK
	.align		4
        /*0068*/ 	.byte	0x04, 0x0a
        /*006a*/ 	.short	(.L_31 - .L_30)
	.align		4
.L_30:
        /*006c*/ 	.word	index@(.nv.constant0._Z13kernel_maticePdS_S_i)
        /*0070*/ 	.short	0x0380
        /*0072*/ 	.short	0x001c


	//----- nvinfo : EIATTR_SW_WAR
	.align		4
.L_31:
        /*0074*/ 	.byte	0x04, 0x36
        /*0076*/ 	.short	(.L_33 - .L_32)
.L_32:
        /*0078*/ 	.word	0x00000008
.L_33:


//--------------------- .nv.info._Z13kernel_prevodPcl --------------------------
	.section	.nv.info._Z13kernel_prevodPcl,"",@"SHT_CUDA_INFO"
	.sectionflags	@""
	.align	4


	//----- nvinfo : EIATTR_CUDA_API_VERSION
	.align		4
        /*0000*/ 	.byte	0x04, 0x37
        /*0002*/ 	.short	(.L_35 - .L_34)
.L_34:
        /*0004*/ 	.word	0x00000082


	//----- nvinfo : EIATTR_KPARAM_INFO
	.align		4
.L_35:
        /*0008*/ 	.byte	0x04, 0x17
        /*000a*/ 	.short	(.L_37 - .L_36)
.L_36:
        /*000c*/ 	.word	0x00000000
        /*0010*/ 	.short	0x0001
        /*0012*/ 	.short	0x0008
        /*0014*/ 	.byte	0x00, 0xf0, 0x21, 0x00


	//----- nvinfo : EIATTR_KPARAM_INFO
	.align		4
.L_37:
        /*0018*/ 	.byte	0x04, 0x17
        /*001a*/ 	.short	(.L_39 - .L_38)
.L_38:
        /*001c*/ 	.word	0x00000000
        /*0020*/ 	.short	0x0000
        /*0022*/ 	.short	0x0000
        /*0024*/ 	.byte	0x00, 0xf5, 0x21, 0x00


	//----- nvinfo : EIATTR_SPARSE_MMA_MASK
	.align		4
.L_39:
        /*0028*/ 	.byte	0x03, 0x50
        /*002a*/ 	.short	0x0000


	//----- nvinfo : EIATTR_MAXREG_COUNT
	.align		4
        /*002c*/ 	.byte	0x03, 0x1b
        /*002e*/ 	.short	0x00ff


	//----- nvinfo : EIATTR_MERCURY_ISA_VERSION
	.align		4
        /*0030*/ 	.byte	0x03, 0x5f
        /*0032*/ 	.short	0x0101


	//----- nvinfo : EIATTR_VRC_CTA_INIT_COUNT
	.align		4
        /*0034*/ 	.byte	0x02, 0x4a
	.zero		1
	.zero		1


	//----- nvinfo : EIATTR_EXIT_INSTR_OFFSETS
	.align		4
        /*0038*/ 	.byte	0x04, 0x1c
        /*003a*/ 	.short	(.L_41 - .L_40)


	//   ....[0]....
.L_40:
        /*003c*/ 	.word	0x000000a0


	//   ....[1]....
        /*0040*/ 	.word	0x00000390


	//----- nvinfo : EIATTR_CBANK_PARAM_SIZE
	.align		4
.L_41:
        /*0044*/ 	.byte	0x03, 0x19
        /*0046*/ 	.short	0x0010


	//----- nvinfo : EIATTR_PARAM_CBANK
	.align		4
        /*0048*/ 	.byte	0x04, 0x0a
        /*004a*/ 	.short	(.L_43 - .L_42)
	.align		4
.L_42:
        /*004c*/ 	.word	index@(.nv.constant0._Z13kernel_prevodPcl)
        /*0050*/ 	.short	0x0380
        /*0052*/ 	.short	0x0010


	//----- nvinfo : EIATTR_SW_WAR
	.align		4
.L_43:
        /*0054*/ 	.byte	0x04, 0x36
        /*0056*/ 	.short	(.L_45 - .L_44)
.L_44:
        /*0058*/ 	.word	0x00000008
.L_45:


//--------------------- .nv.info._Z11kernel_multPfS_S_if --------------------------
	.section	.nv.info._Z11kernel_multPfS_S_if,"",@"SHT_CUDA_INFO"
	.sectionflags	@""
	.align	4


	//----- nvinfo : EIATTR_CUDA_API_VERSION
	.align		4
        /*0000*/ 	.byte	0x04, 0x37
        /*0002*/ 	.short	(.L_47 - .L_46)
.L_46:
        /*0004*/ 	.word	0x00000082


	//----- nvinfo : EIATTR_KPARAM_INFO
	.align		4
.L_47:
        /*0008*/ 	.byte	0x04, 0x17
        /*000a*/ 	.short	(.L_49 - .L_48)
.L_48:
        /*000c*/ 	.word	0x00000000
        /*0010*/ 	.short	0x0004
        /*0012*/ 	.short	0x001c
        /*0014*/ 	.byte	0x00, 0xf0, 0x11, 0x00


	//----- nvinfo : EIATTR_KPARAM_INFO
	.align		4
.L_49:
        /*0018*/ 	.byte	0x04, 0x17
        /*001a*/ 	.short	(.L_51 - .L_50)
.L_50:
        /*001c*/ 	.word	0x00000000
        /*0020*/ 	.short	0x0003
        /*0022*/ 	.short	0x0018
        /*0024*/ 	.byte	0x00, 0xf0, 0x11, 0x00


	//----- nvinfo : EIATTR_KPARAM_INFO
	.align		4
.L_51:
        /*0028*/ 	.byte	0x04, 0x17
        /*002a*/ 	.short	(.L_53 - .L_52)
.L_52:
        /*002c*/ 	.word	0x00000000
        /*0030*/ 	.short	0x0002
        /*0032*/ 	.short	0x0010
        /*0034*/ 	.byte	0x00, 0xf5, 0x21, 0x00


	//----- nvinfo : EIATTR_KPARAM_INFO
	.align		4
.L_53:
        /*0038*/ 	.byte	0x04, 0x17
        /*003a*/ 	.short	(.L_55 - .L_54)
.L_54:
        /*003c*/ 	.word	0x00000000
        /*0040*/ 	.short	0x0001
        /*0042*/ 	.short	0x0008
        /*0044*/ 	.byte	0x00, 0xf5, 0x21, 0x00


	//----- nvinfo : EIATTR_KPARAM_INFO
	.align		4
.L_55:
        /*0048*/ 	.byte	0x04, 0x17
        /*004a*/ 	.short	(.L_57 - .L_56)
.L_56:
        /*004c*/ 	.word	0x00000000
        /*0050*/ 	.short	0x0000
        /*0052*/ 	.short	0x0000
        /*0054*/ 	.byte	0x00, 0xf5, 0x21, 0x00


	//----- nvinfo : EIATTR_SPARSE_MMA_MASK
	.align		4
.L_57:
        /*0058*/ 	.byte	0x03, 0x50
        /*005a*/ 	.short	0x0000


	//----- nvinfo : EIATTR_MAXREG_COUNT
	.align		4
        /*005c*/ 	.byte	0x03, 0x1b
        /*005e*/ 	.short	0x00ff


	//----- nvinfo : EIATTR_MERCURY_ISA_VERSION
	.align		4
        /*0060*/ 	.byte	0x03, 0x5f
        /*0062*/ 	.short	0x0101


	//----- nvinfo : EIATTR_VRC_CTA_INIT_COUNT
	.align		4
        /*0064*/ 	.byte	0x02, 0x4a
	.zero		1
	.zero		1


	//----- nvinfo : EIATTR_EXIT_INSTR_OFFSETS
	.align		4
        /*0068*/ 	.byte	0x04, 0x1c
        /*006a*/ 	.short	(.L_59 - .L_58)


	//   ....[0]....
.L_58:
        /*006c*/ 	.word	0x00000070


	//   ....[1]....
        /*0070*/ 	.word	0x00000130


	//----- nvinfo : EIATTR_CBANK_PARAM_SIZE
	.align		4
.L_59:
        /*0074*/ 	.byte	0x03, 0x19
        /*0076*/ 	.short	0x0020


	//----- nvinfo : EIATTR_PARAM_CBANK
	.align		4
        /*0078*/ 	.byte	0x04, 0x0a
        /*007a*/ 	.short	(.L_61 - .L_60)
	.align		4
.L_60:
        /*007c*/ 	.word	index@(.nv.constant0._Z11kernel_multPfS_S_if)
        /*0080*/ 	.short	0x0380
        /*0082*/ 	.short	0x0020


	//----- nvinfo : EIATTR_SW_WAR
	.align		4
.L_61:
        /*0084*/ 	.byte	0x04, 0x36
        /*0086*/ 	.short	(.L_63 - .L_62)
.L_62:
        /*0088*/ 	.word	0x00000008
.L_63:


//--------------------- .nv.callgraph             --------------------------
	.section	.nv.callgraph,"",@"SHT_CUDA_CALLGRAPH"
	.align	4
	.sectionentsize	8
	.align		4
        /*0000*/ 	.word	0x00000000
	.align		4
        /*0004*/ 	.word	0xffffffff
	.align		4
        /*0008*/ 	.word	0x00000000
	.align		4
        /*000c*/ 	.word	0xfffffffe
	.align		4
        /*0010*/ 	.word	0x00000000
	.align		4
        /*0014*/ 	.word	0xfffffffd
	.align		4
        /*0018*/ 	.word	0x00000000
	.align		4
        /*001c*/ 	.word	0xfffffffc


//--------------------- .text._Z13kernel_maticePdS_S_i --------------------------
	.section	.text._Z13kernel_maticePdS_S_i,"ax",@progbits
	.align	128
        .global         _Z13kernel_maticePdS_S_i
        .type           _Z13kernel_maticePdS_S_i,@function
        .size           _Z13kernel_maticePdS_S_i,(.L_x_7 - _Z13kernel_maticePdS_S_i)
        .other          _Z13kernel_maticePdS_S_i,@"STO_CUDA_ENTRY STV_DEFAULT"
_Z13kernel_maticePdS_S_i:
.text._Z13kernel_maticePdS_S_i:
[----:B------:R-:W-:Y:S01]  /*0000*/  LDC R1, c[0x0][0x37c] ;  /* 0x0000df00ff017b82 */ /* 0x000fe20000000800 */
[----:B------:R-:W0:Y:S07]  /*0010*/  S2R R0, SR_TID.Y ;  /* 0x0000000000007919 */ /* 0x000e2e0000002200 */
[----:B------:R-:W0:Y:S01]  /*0020*/  S2UR UR4, SR_CTAID.Y ;  /* 0x00000000000479c3 */ /* 0x000e220000002600 */
[----:B------:R-:W1:Y:S01]  /*0030*/  LDCU UR18, c[0x0][0x398] ;  /* 0x00007300ff1277ac */ /* 0x000e620008000800 */
[----:B------:R-:W2:Y:S06]  /*0040*/  S2R R3, SR_TID.X ;  /* 0x0000000000037919 */ /* 0x000eac0000002100 */
[----:B------:R-:W0:Y:S08]  /*0050*/  LDC R21, c[0x0][0x364] ;  /* 0x0000d900ff157b82 */ /* 0x000e300000000800 */
[----:B------:R-:W2:Y:S08]  /*0060*/  S2UR UR5, SR_CTAID.X ;  /* 0x00000000000579c3 */ /* 0x000eb00000002500 */
[----:B------:R-:W2:Y:S01]  /*0070*/  LDC R2, c[0x0][0x360] ;  /* 0x0000d800ff027b82 */ /* 0x000ea20000000800 */
[----:B0-----:R-:W-:-:S02]  /*0080*/  IMAD R21, R21, UR4, R0 ;  /* 0x0000000415157c24 */ /* 0x001fc4000f8e0200 */
[----:B--2---:R-:W-:-:S05]  /*0090*/  IMAD R0, R2, UR5, R3 ;  /* 0x0000000502007c24 */ /* 0x004fca000f8e0203 */
[----:B------:R-:W-:-:S04]  /*00a0*/  VIMNMX R2, PT, PT, R21, R0, !PT ;  /* 0x0000000015027248 */ /* 0x000fc80007fe0100 */
[----:B-1----:R-:W-:-:S13]  /*00b0*/  ISETP.GE.AND P0, PT, R2, UR18, PT ;  /* 0x0000001202007c0c */ /* 0x002fda000bf06270 */
[----:B------:R-:W-:Y:S05]  /*00c0*/  @P0 EXIT ;  /* 0x000000000000094d */ /* 0x000fea0003800000 */
[----:B------:R-:W-:Y:S02]  /*00d0*/  UISETP.GE.U32.AND UP0, UPT, UR18, 0x8, UPT ;  /* 0x000000081200788c */ /* 0x000fe4000bf06070 */
[----:B------:R-:W-:Y:S01]  /*00e0*/  IMAD R21, R21, UR18, RZ ;  /* 0x0000001215157c24 */ /* 0x000fe2000f8e02ff */
[----:B------:R-:W-:Y:S01]  /*00f0*/  CS2R R12, SRZ ;  /* 0x00000000000c7805 */ /* 0x000fe2000001ff00 */
[----:B------:R-:W0:Y:S01]  /*0100*/  LDCU.64 UR16, c[0x0][0x358] ;  /* 0x00006b00ff1077ac */ /* 0x000e220008000a00 */
[----:B------:R-:W-:-:S04]  /*0110*/  UMOV UR4, URZ ;  /* 0x000000ff00047c82 */ /* 0x000fc80008000000 */
[----:B------:R-:W-:Y:S05]  /*0120*/  BRA.U !UP0, `(.L_x_0) ;  /* 0x0000000508147547 */ /* 0x000fea000b800000 */
[----:B------:R-:W1:Y:S01]  /*0130*/  LDCU.128 UR20, c[0x0][0x380] ;  /* 0x00007000ff1477ac */ /* 0x000e620008000c00 */
[----:B------:R-:W-:Y:S01]  /*0140*/  IMAD.MOV.U32 R20, RZ, RZ, R0 ;  /* 0x000000ffff147224 */ /* 0x000fe200078e0000 */
[----:B------:R-:W-:Y:S01]  /*0150*/  CS2R R12, SRZ ;  /* 0x00000000000c7805 */ /* 0x000fe2000001ff00 */
[----:B------:R-:W-:-:S04]  /*0160*/  ULOP3.LUT UR4, UR18, 0x7ffffff8, URZ, 0xc0, !UPT ;  /* 0x7ffffff812047892 */ /* 0x000fc8000f8ec0ff */
[----:B------:R-:W-:Y:S01]  /*0170*/  UIADD3 UR4, UPT, UPT, -UR4, URZ, URZ ;  /* 0x000000ff04047290 */ /* 0x000fe2000fffe1ff */
[----:B-1----:R-:W-:Y:S01]  /*0180*/  MOV R2, UR20 ;  /* 0x0000001400027c02 */ /* 0x002fe20008000f00 */
[----:B------:R-:W-:Y:S01]  /*0190*/  IMAD.U32 R3, RZ, RZ, UR21 ;  /* 0x00000015ff037e24 */ /* 0x000fe2000f8e00ff */
[----:B------:R-:W-:Y:S02]  /*01a0*/  UIMAD.WIDE UR6, UR18, 0x18, UR22 ;  /* 0x00000018120678a5 */ /* 0x000fe4000f8e0216 */
[----:B------:R-:W-:Y:S01]  /*01b0*/  UIMAD.WIDE UR8, UR18, 0x20, UR22 ;  /* 0x00000020120878a5 */ /* 0x000fe2000f8e0216 */
[----:B------:R-:W-:Y:S01]  /*01c0*/  IMAD.WIDE.U32 R2, R21, 0x8, R2 ;  /* 0x0000000815027825 */ /* 0x000fe200078e0002 */
[----:B------:R-:W-:Y:S02]  /*01d0*/  UIMAD.WIDE UR10, UR18, 0x28, UR22 ;  /* 0x00000028120a78a5 */ /* 0x000fe4000f8e0216 */
[----:B------:R-:W-:Y:S01]  /*01e0*/  UIMAD.WIDE UR12, UR18, 0x30, UR22 ;  /* 0x00000030120c78a5 */ /* 0x000fe2000f8e0216 */
[----:B------:R-:W-:Y:S01]  /*01f0*/  IADD3 R8, P0, PT, R2, 0x20, RZ ;  /* 0x0000002002087810 */ /* 0x000fe20007f1e0ff */
[----:B------:R-:W-:-:S03]  /*0200*/  UIMAD.WIDE UR14, UR18, 0x38, UR22 ;  /* 0x00000038120e78a5 */ /* 0x000fc6000f8e0216 */
[----:B------:R-:W-:-:S09]  /*0210*/  IADD3.X R9, PT, PT, RZ, R3, RZ, P0, !PT ;  /* 0x00000003ff097210 */ /* 0x000fd200007fe4ff */
.L_x_1:
[----:B------:R-:W-:Y:S01]  /*0220*/  HFMA2 R23, -RZ, RZ, 0, 4.76837158203125e-07 ;  /* 0x00000008ff177431 */ /* 0x000fe200000001ff */
[----:B------:R-:W-:Y:S01]  /*0230*/  UIMAD.WIDE UR24, UR18, 0x8, UR22 ;  /* 0x00000008121878a5 */ /* 0x000fe2000f8e0216 */
[----:B------:R-:W-:Y:S01]  /*0240*/  IMAD.MOV.U32 R2, RZ, RZ, R8 ;  /* 0x000000ffff027224 */ /* 0x000fe200078e0008 */
[----:B------:R-:W-:Y:S01]  /*0250*/  MOV R3, R9 ;  /* 0x0000000900037202 */ /* 0x000fe20000000f00 */
[----:B------:R-:W-:-:S03]  /*0260*/  UIMAD.WIDE UR20, UR18, 0x10, UR22 ;  /* 0x00000010121478a5 */ /* 0x000fc6000f8e0216 */
[----:B------:R-:W-:Y:S01]  /*0270*/  MOV R19, UR25 ;  /* 0x0000001900137c02 */ /* 0x000fe20008000f00 */
[----:B------:R-:W-:Y:S01]  /*0280*/  IMAD.U32 R18, RZ, RZ, UR24 ;  /* 0x00000018ff127e24 */ /* 0x000fe2000f8e00ff */
[----:B0-----:R-:W2:Y:S01]  /*0290*/  LDG.E.64 R24, desc[UR16][R2.64+-0x20] ;  /* 0xffffe01002187981 */ /* 0x001ea2000c1e1b00 */
[C---:B------:R-:W-:Y:S01]  /*02a0*/  IMAD.WIDE R22, R20.reuse, R23, UR22 ;  /* 0x0000001614167e25 */ /* 0x040fe2000f8e0217 */
[----:B------:R-:W-:Y:S02]  /*02b0*/  MOV R16, UR20 ;  /* 0x0000001400107c02 */ /* 0x000fe40008000f00 */
[----:B------:R-:W3:Y:S01]  /*02c0*/  LDG.E.64 R10, desc[UR16][R2.64+-0x18] ;  /* 0xffffe810020a7981 */ /* 0x000ee2000c1e1b00 */
[----:B------:R-:W-:-:S03]  /*02d0*/  IMAD.WIDE R18, R20, 0x8, R18 ;  /* 0x0000000814127825 */ /* 0x000fc600078e0212 */
[----:B------:R-:W2:Y:S01]  /*02e0*/  LDG.E.64 R22, desc[UR16][R22.64] ;  /* 0x0000001016167981 */ /* 0x000ea2000c1e1b00 */
[----:B------:R-:W-:-:S03]  /*02f0*/  IMAD.U32 R17, RZ, RZ, UR21 ;  /* 0x00000015ff117e24 */ /* 0x000fc6000f8e00ff */
[----:B------:R-:W3:Y:S01]  /*0300*/  LDG.E.64 R18, desc[UR16][R18.64] ;  /* 0x0000001012127981 */ /* 0x000ee2000c1e1b00 */
[----:B------:R-:W-:-:S04]  /*0310*/  IMAD.WIDE R16, R20, 0x8, R16 ;  /* 0x0000000814107825 */ /* 0x000fc800078e0210 */
[----:B------:R-:W-:Y:S01]  /*0320*/  HFMA2 R9, -RZ, RZ, 0, 4.76837158203125e-07 ;  /* 0x00000008ff097431 */ /* 0x000fe200000001ff */
[----:B------:R-:W4:Y:S04]  /*0330*/  LDG.E.64 R14, desc[UR16][R2.64+-0x10] ;  /* 0xfffff010020e7981 */ /* 0x000f28000c1e1b00 */
[----:B------:R-:W4:Y:S01]  /*0340*/  LDG.E.64 R16, desc[UR16][R16.64] ;  /* 0x0000001010107981 */ /* 0x000f22000c1e1b00 */
[----:B------:R-:W-:-:S03]  /*0350*/  IMAD.WIDE R8, R20, R9, UR6 ;  /* 0x0000000614087e25 */ /* 0x000fc6000f8e0209 */
[----:B------:R-:W5:Y:S04]  /*0360*/  LDG.E.64 R6, desc[UR16][R2.64+-0x8] ;  /* 0xfffff81002067981 */ /* 0x000f68000c1e1b00 */
[----:B------:R-:W5:Y:S01]  /*0370*/  LDG.E.64 R8, desc[UR16][R8.64] ;  /* 0x0000001008087981 */ /* 0x000f62000c1e1b00 */
[----:B------:R-:W-:-:S05]  /*0380*/  MOV R5, 0x8 ;  /* 0x0000000800057802 */ /* 0x000fca0000000f00 */
[----:B------:R-:W-:-:S06]  /*0390*/  IMAD.WIDE R4, R20, R5, UR8 ;  /* 0x0000000814047e25 */ /* 0x000fcc000f8e0205 */
[----:B------:R-:W5:Y:S01]  /*03a0*/  LDG.E.64 R4, desc[UR16][R4.64] ;  /* 0x0000001004047981 */ /* 0x000f62000c1e1b00 */
[----:B--2---:R-:W-:Y:S01]  /*03b0*/  DFMA R24, R24, R22, R12 ;  /* 0x000000161818722b */ /* 0x004fe2000000000c */
[----:B------:R-:W-:Y:S02]  /*03c0*/  IMAD.MOV.U32 R23, RZ, RZ, 0x8 ;  /* 0x00000008ff177424 */ /* 0x000fe400078e00ff */
[----:B------:R-:W2:Y:S02]  /*03d0*/  LDG.E.64 R12, desc[UR16][R2.64] ;  /* 0x00000010020c7981 */ /* 0x000ea4000c1e1b00 */
[----:B------:R-:W-:-:S03]  /*03e0*/  IMAD.WIDE R22, R20, R23, UR10 ;  /* 0x0000000a14167e25 */ /* 0x000fc6000f8e0217 */
[----:B---3--:R-:W-:Y:S01]  /*03f0*/  DFMA R18, R10, R18, R24 ;  /* 0x000000120a12722b */ /* 0x008fe20000000018 */
[----:B------:R-:W-:Y:S01]  /*0400*/  MOV R25, 0x8 ;  /* 0x0000000800197802 */ /* 0x000fe20000000f00 */
[----:B------:R-:W3:Y:S04]  /*0410*/  LDG.E.64 R10, desc[UR16][R2.64+0x8] ;  /* 0x00000810020a7981 */ /* 0x000ee8000c1e1b00 */
[----:B------:R-:W3:Y:S01]  /*0420*/  LDG.E.64 R22, desc[UR16][R22.64] ;  /* 0x0000001016167981 */ /* 0x000ee2000c1e1b00 */
[C---:B------:R-:W-:Y:S01]  /*0430*/  IMAD.WIDE R24, R20.reuse, R25, UR12 ;  /* 0x0000000c14187e25 */ /* 0x040fe2000f8e0219 */
[----:B----4-:R-:W-:Y:S01]  /*0440*/  DFMA R16, R14, R16, R18 ;  /* 0x000000100e10722b */ /* 0x010fe20000000012 */
[----:B------:R-:W-:Y:S01]  /*0450*/  MOV R19, 0x8 ;  /* 0x0000000800137802 */ /* 0x000fe20000000f00 */
[----:B------:R-:W4:Y:S04]  /*0460*/  LDG.E.64 R14, desc[UR16][R2.64+0x10] ;  /* 0x00001010020e7981 */ /* 0x000f28000c1e1b00 */
[----:B------:R-:W4:Y:S01]  /*0470*/  LDG.E.64 R24, desc[UR16][R24.64] ;  /* 0x0000001018187981 */ /* 0x000f22000c1e1b00 */
[----:B------:R-:W-:Y:S01]  /*0480*/  IMAD.WIDE R18, R20, R19, UR14 ;  /* 0x0000000e14127e25 */ /* 0x000fe2000f8e0213 */
[----:B-----5:R-:W-:-:S02]  /*0490*/  DFMA R8, R6, R8, R16 ;  /* 0x000000080608722b */ /* 0x020fc40000000010 */
[----:B------:R-:W5:Y:S04]  /*04a0*/  LDG.E.64 R6, desc[UR16][R2.64+0x18] ;  /* 0x0000181002067981 */ /* 0x000f68000c1e1b00 */
[----:B------:R-:W5:Y:S01]  /*04b0*/  LDG.E.64 R18, desc[UR16][R18.64] ;  /* 0x0000001012127981 */ /* 0x000f62000c1e1b00 */
[----:B------:R-:W-:-:S04]  /*04c0*/  UIADD3 UR4, UPT, UPT, UR4, 0x8, URZ ;  /* 0x0000000804047890 */ /* 0x000fc8000fffe0ff */
[----:B------:R-:W-:Y:S01]  /*04d0*/  UISETP.NE.AND UP0, UPT, UR4, URZ, UPT ;  /* 0x000000ff0400728c */ /* 0x000fe2000bf05270 */
[----:B--2---:R-:W-:-:S08]  /*04e0*/  DFMA R4, R12, R4, R8 ;  /* 0x000000040c04722b */ /* 0x004fd00000000008 */
[----:B---3--:R-:W-:-:S08]  /*04f0*/  DFMA R4, R10, R22, R4 ;  /* 0x000000160a04722b */ /* 0x008fd00000000004 */
[----:B----4-:R-:W-:Y:S01]  /*0500*/  DFMA R4, R14, R24, R4 ;  /* 0x000000180e04722b */ /* 0x010fe20000000004 */
[----:B------:R-:W-:-:S07]  /*0510*/  IADD3 R8, P0, PT, R2, 0x40, RZ ;  /* 0x0000004002087810 */ /* 0x000fce0007f1e0ff */
[----:B-----5:R-:W-:Y:S01]  /*0520*/  DFMA R12, R6, R18, R4 ;  /* 0x00000012060c722b */ /* 0x020fe20000000004 */
[----:B------:R-:W-:Y:S01]  /*0530*/  IMAD.U32 R5, RZ, RZ, UR18 ;  /* 0x00000012ff057e24 */ /* 0x000fe2000f8e00ff */
[----:B------:R-:W-:-:S04]  /*0540*/  IADD3.X R9, PT, PT, RZ, R3, RZ, P0, !PT ;  /* 0x00000003ff097210 */ /* 0x000fc800007fe4ff */
[----:B------:R-:W-:Y:S01]  /*0550*/  LEA R20, R5, R20, 0x3 ;  /* 0x0000001405147211 */ /* 0x000fe200078e18ff */
[----:B------:R-:W-:Y:S06]  /*0560*/  BRA.U UP0, `(.L_x_1) ;  /* 0xfffffffd002c7547 */ /* 0x000fec000b83ffff */
[----:B------:R-:W-:-:S12]  /*0570*/  ULOP3.LUT UR4, UR18, 0x7ffffff8, URZ, 0xc0, !UPT ;  /* 0x7ffffff812047892 */ /* 0x000fd8000f8ec0ff */
.L_x_0:
[----:B------:R-:W-:-:S04]  /*0580*/  ULOP3.LUT UR6, UR18, 0x7, URZ, 0xc0, !UPT ;  /* 0x0000000712067892 */ /* 0x000fc8000f8ec0ff */
[----:B------:R-:W-:-:S09]  /*0590*/  UISETP.NE.AND UP0, UPT, UR6, URZ, UPT ;  /* 0x000000ff0600728c */ /* 0x000fd2000bf05270 */
[----:B------:R-:W-:Y:S05]  /*05a0*/  BRA.U !UP0, `(.L_x_2) ;  /* 0x0000000508387547 */ /* 0x000fea000b800000 */
[----:B------:R-:W-:Y:S02]  /*05b0*/  UISETP.GE.U32.AND UP0, UPT, UR6, 0x4, UPT ;  /* 0x000000040600788c */ /* 0x000fe4000bf06070 */
[----:B------:R-:W-:-:S04]  /*05c0*/  ULOP3.LUT UR5, UR18, 0x3, URZ, 0xc0, !UPT ;  /* 0x0000000312057892 */ /* 0x000fc8000f8ec0ff */
[----:B------:R-:W-:-:S03]  /*05d0*/  UISETP.NE.AND UP1, UPT, UR5, URZ, UPT ;  /* 0x000000ff0500728c */ /* 0x000fc6000bf25270 */
[----:B------:R-:W-:Y:S08]  /*05e0*/  BRA.U !UP0, `(.L_x_3) ;  /* 0x00000001087c7547 */ /* 0x000ff0000b800000 */
[----:B------:R-:W1:Y:S01]  /*05f0*/  LDC.64 R10, c[0x0][0x380] ;  /* 0x0000e000ff0a7b82 */ /* 0x000e620000000a00 */
[----:B------:R-:W2:Y:S01]  /*0600*/  LDCU.64 UR6, c[0x0][0x380] ;  /* 0x00007000ff0677ac */ /* 0x000ea20008000a00 */
[----:B------:R-:W-:Y:S01]  /*0610*/  IMAD.U32 R5, RZ, RZ, UR4 ;  /* 0x00000004ff057e24 */ /* 0x000fe2000f8e00ff */
[C---:B------:R-:W-:Y:S01]  /*0620*/  IADD3 R3, PT, PT, R21.reuse, UR4, RZ ;  /* 0x0000000415037c10 */ /* 0x040fe2000fffe0ff */
[----:B------:R-:W-:Y:S01]  /*0630*/  IMAD.U32 R23, RZ, RZ, UR18 ;  /* 0x00000012ff177e24 */ /* 0x000fe2000f8e00ff */
[----:B------:R-:W-:Y:S01]  /*0640*/  IADD3 R2, P0, PT, R21, UR4, RZ ;  /* 0x0000000415027c10 */ /* 0x000fe2000ff1e0ff */
[----:B------:R-:W-:Y:S02]  /*0650*/  IMAD R5, R5, UR18, R0 ;  /* 0x0000001205057c24 */ /* 0x000fe4000f8e0200 */
[----:B------:R-:W3:Y:S01]  /*0660*/  LDC.64 R18, c[0x0][0x388] ;  /* 0x0000e200ff127b82 */ /* 0x000ee20000000a00 */
[----:B------:R-:W-:Y:S01]  /*0670*/  MOV R25, UR18 ;  /* 0x0000001200197c02 */ /* 0x000fe20008000f00 */
[----:B-1----:R-:W-:Y:S01]  /*0680*/  IMAD.WIDE.U32 R10, R3, 0x8, R10 ;  /* 0x00000008030a7825 */ /* 0x002fe200078e000a */
[----:B------:R-:W-:-:S02]  /*0690*/  IADD3.X R3, PT, PT, RZ, RZ, RZ, P0, !PT ;  /* 0x000000ffff037210 */ /* 0x000fc400007fe4ff */
[----:B--2---:R-:W-:-:S03]  /*06a0*/  LEA R16, P0, R2, UR6, 0x3 ;  /* 0x0000000602107c11 */ /* 0x004fc6000f8018ff */
[----:B0-----:R-:W2:Y:S01]  /*06b0*/  LDG.E.64 R10, desc[UR16][R10.64] ;  /* 0x000000100a0a7981 */ /* 0x001ea2000c1e1b00 */
[----:B---3--:R-:W-:Y:S01]  /*06c0*/  IMAD.WIDE R18, R5, 0x8, R18 ;  /* 0x0000000805127825 */ /* 0x008fe200078e0212 */
[----:B------:R-:W-:-:S04]  /*06d0*/  LEA.HI.X R17, R2, UR7, R3, 0x3, P0 ;  /* 0x0000000702117c11 */ /* 0x000fc800080f1c03 */
[----:B------:R-:W2:Y:S01]  /*06e0*/  LDG.E.64 R14, desc[UR16][R18.64] ;  /* 0x00000010120e7981 */ /* 0x000ea2000c1e1b00 */
[----:B------:R-:W-:-:S03]  /*06f0*/  IMAD.WIDE R22, R23, 0x8, R18 ;  /* 0x0000000817167825 */ /* 0x000fc600078e0212 */
[----:B------:R-:W3:Y:S04]  /*0700*/  LDG.E.64 R6, desc[UR16][R16.64+0x8] ;  /* 0x0000081010067981 */ /* 0x000ee8000c1e1b00 */
[----:B------:R-:W3:Y:S01]  /*0710*/  LDG.E.64 R8, desc[UR16][R22.64] ;  /* 0x0000001016087981 */ /* 0x000ee2000c1e1b00 */
[----:B------:R-:W-:Y:S01]  /*0720*/  IMAD.WIDE R24, R25, 0x8, R22 ;  /* 0x0000000819187825 */ /* 0x000fe200078e0216 */
[----:B------:R-:W-:Y:S02]  /*0730*/  MOV R27, UR18 ;  /* 0x00000012001b7c02 */ /* 0x000fe40008000f00 */
[----:B------:R-:W4:Y:S04]  /*0740*/  LDG.E.64 R2, desc[UR16][R16.64+0x10] ;  /* 0x0000101010027981 */ /* 0x000f28000c1e1b00 */
[----:B------:R-:W4:Y:S01]  /*0750*/  LDG.E.64 R4, desc[UR16][R24.64] ;  /* 0x0000001018047981 */ /* 0x000f22000c1e1b00 */
[----:B------:R-:W-:-:S03]  /*0760*/  IMAD.WIDE R26, R27, 0x8, R24 ;  /* 0x000000081b1a7825 */ /* 0x000fc600078e0218 */
[----:B------:R-:W5:Y:S04]  /*0770*/  LDG.E.64 R18, desc[UR16][R16.64+0x18] ;  /* 0x0000181010127981 */ /* 0x000f68000c1e1b00 */
[----:B------:R-:W5:Y:S01]  /*0780*/  LDG.E.64 R26, desc[UR16][R26.64] ;  /* 0x000000101a1a7981 */ /* 0x000f62000c1e1b00 */
[----:B------:R-:W-:Y:S01]  /*0790*/  UIADD3 UR4, UPT, UPT, UR4, 0x4, URZ ;  /* 0x0000000404047890 */ /* 0x000fe2000fffe0ff */
[----:B--2---:R-:W-:-:S08]  /*07a0*/  DFMA R10, R10, R14, R12 ;  /* 0x0000000e0a0a722b */ /* 0x004fd0000000000c */
[----:B---3--:R-:W-:-:S08]  /*07b0*/  DFMA R6, R6, R8, R10 ;  /* 0x000000080606722b */ /* 0x008fd0000000000a */
[----:B----4-:R-:W-:-:S08]  /*07c0*/  DFMA R2, R2, R4, R6 ;  /* 0x000000040202722b */ /* 0x010fd00000000006 */
[----:B-----5:R-:W-:-:S11]  /*07d0*/  DFMA R12, R18, R26, R2 ;  /* 0x0000001a120c722b */ /* 0x020fd60000000002 */
.L_x_3:
[----:B------:R-:W-:Y:S05]  /*07e0*/  BRA.U !UP1, `(.L_x_2) ;  /* 0x0000000109a87547 */ /* 0x000fea000b800000 */
[----:B------:R-:W-:Y:S01]  /*07f0*/  UISETP.NE.AND UP0, UPT, UR5, 0x1, UPT ;  /* 0x000000010500788c */ /* 0x000fe2000bf05270 */
[----:B------:R-:W-:Y:S01]  /*0800*/  IMAD.U32 R9, RZ, RZ, UR4 ;  /* 0x00000004ff097e24 */ /* 0x000fe2000f8e00ff */
[----:B------:R-:W-:Y:S02]  /*0810*/  ULOP3.LUT UR5, UR18, 0x1, URZ, 0xc0, !UPT ;  /* 0x0000000112057892 */ /* 0x000fe4000f8ec0ff */
[----:B------:R-:W-:Y:S02]  /*0820*/  MOV R11, UR18 ;  /* 0x00000012000b7c02 */ /* 0x000fe40008000f00 */
[----:B------:R-:W-:Y:S01]  /*0830*/  PLOP3.LUT P1, PT, PT, PT, UP0, 0x80, 0x8 ;  /* 0x000000000008781c */ /* 0x000fe20003f2f008 */
[----:B------:R-:W-:-:S04]  /*0840*/  UISETP.NE.U32.AND UP1, UPT, UR5, 0x1, UPT ;  /* 0x000000010500788c */ /* 0x000fc8000bf25070 */
[----:B------:R-:W1:Y:S02]  /*0850*/  @UP0 LDCU.128 UR8, c[0x0][0x380] ;  /* 0x00007000ff0807ac */ /* 0x000e640008000c00 */
[----:B------:R-:W-:Y:S01]  /*0860*/  PLOP3.LUT P0, PT, PT, PT, UP1, 0x80, 0x8 ;  /* 0x000000000008781c */ /* 0x000fe20003f0f018 */
[----:B------:R-:W2:Y:S05]  /*0870*/  @UP0 LDCU.64 UR6, c[0x0][0x380] ;  /* 0x00007000ff0607ac */ /* 0x000eaa0008000a00 */
[C---:B------:R-:W-:Y:S01]  /*0880*/  @P1 IADD3 R7, PT, PT, R21.reuse, UR4, RZ ;  /* 0x0000000415071c10 */ /* 0x040fe2000fffe0ff */
[----:B------:R-:W3:Y:S01]  /*0890*/  @!UP1 LDCU.128 UR12, c[0x0][0x380] ;  /* 0x00007000ff0c97ac */ /* 0x000ee20008000c00 */
[----:B------:R-:W-:Y:S01]  /*08a0*/  @P1 IADD3 R6, P2, PT, R21, UR4, RZ ;  /* 0x0000000415061c10 */ /* 0x000fe2000ff5e0ff */
[----:B------:R-:W-:Y:S01]  /*08b0*/  @P1 IMAD R9, R9, UR18, R0 ;  /* 0x0000001209091c24 */ /* 0x000fe2000f8e0200 */
[----:B------:R-:W-:Y:S01]  /*08c0*/  @UP0 UIADD3 UR4, UPT, UPT, UR4, 0x2, URZ ;  /* 0x0000000204040890 */ /* 0x000fe2000fffe0ff */
[----:B-1----:R-:W-:Y:S01]  /*08d0*/  MOV R2, UR8 ;  /* 0x0000000800027c02 */ /* 0x002fe20008000f00 */
[----:B------:R-:W-:Y:S01]  /*08e0*/  IMAD.U32 R3, RZ, RZ, UR9 ;  /* 0x00000009ff037e24 */ /* 0x000fe2000f8e00ff */
[----:B------:R-:W-:-:S02]  /*08f0*/  MOV R4, UR10 ;  /* 0x0000000a00047c02 */ /* 0x000fc40008000f00 */
[----:B------:R-:W-:Y:S01]  /*0900*/  MOV R5, UR11 ;  /* 0x0000000b00057c02 */ /* 0x000fe20008000f00 */
[----:B------:R-:W-:-:S04]  /*0910*/  @P1 IMAD.WIDE.U32 R2, R7, 0x8, R2 ;  /* 0x0000000807021825 */ /* 0x000fc800078e0002 */
[----:B------:R-:W-:Y:S01]  /*0920*/  @P1 IMAD.WIDE R4, R9, 0x8, R4 ;  /* 0x0000000809041825 */ /* 0x000fe200078e0204 */
[----:B------:R-:W-:Y:S01]  /*0930*/  MOV R19, UR4 ;  /* 0x0000000400137c02 */ /* 0x000fe20008000f00 */
[----:B0-----:R-:W4:Y:S02]  /*0940*/  @P1 LDG.E.64 R2, desc[UR16][R2.64] ;  /* 0x0000001002021981 */ /* 0x001f24000c1e1b00 */
[----:B------:R-:W-:Y:S01]  /*0950*/  @P1 IMAD.X R7, RZ, RZ, RZ, P2 ;  /* 0x000000ffff071224 */ /* 0x000fe200010e06ff */
[----:B--2---:R-:W-:-:S04]  /*0960*/  @P1 LEA R8, P2, R6, UR6, 0x3 ;  /* 0x0000000606081c11 */ /* 0x004fc8000f8418ff */
[----:B------:R-:W-:Y:S01]  /*0970*/  @P1 LEA.HI.X R9, R6, UR7, R7, 0x3, P2 ;  /* 0x0000000706091c11 */ /* 0x000fe200090f1c07 */
[----:B------:R-:W-:Y:S02]  /*0980*/  @P1 IMAD.WIDE R6, R11, 0x8, R4 ;  /* 0x000000080b061825 */ /* 0x000fe400078e0204 */
[----:B------:R-:W4:Y:S01]  /*0990*/  @P1 LDG.E.64 R4, desc[UR16][R4.64] ;  /* 0x0000001004041981 */ /* 0x000f22000c1e1b00 */
[----:B---3--:R-:W-:Y:S01]  /*09a0*/  MOV R14, UR12 ;  /* 0x0000000c000e7c02 */ /* 0x008fe20008000f00 */
[----:B------:R-:W-:Y:S01]  /*09b0*/  IMAD.U32 R15, RZ, RZ, UR13 ;  /* 0x0000000dff0f7e24 */ /* 0x000fe2000f8e00ff */
[----:B------:R-:W-:Y:S01]  /*09c0*/  MOV R10, UR14 ;  /* 0x0000000e000a7c02 */ /* 0x000fe20008000f00 */
[----:B------:R-:W-:Y:S01]  /*09d0*/  IMAD.U32 R11, RZ, RZ, UR15 ;  /* 0x0000000fff0b7e24 */ /* 0x000fe2000f8e00ff */
[----:B------:R-:W-:Y:S01]  /*09e0*/  @!P0 IADD3 R17, PT, PT, R21, UR4, RZ ;  /* 0x0000000415118c10 */ /* 0x000fe2000fffe0ff */
[----:B------:R-:W-:Y:S01]  /*09f0*/  @!P0 IMAD R19, R19, UR18, R0 ;  /* 0x0000001213138c24 */ /* 0x000fe2000f8e0200 */
[----:B------:R-:W2:Y:S04]  /*0a00*/  @P1 LDG.E.64 R6, desc[UR16][R6.64] ;  /* 0x0000001006061981 */ /* 0x000ea8000c1e1b00 */
[----:B------:R-:W2:Y:S01]  /*0a10*/  @P1 LDG.E.64 R8, desc[UR16][R8.64+0x8] ;  /* 0x0000081008081981 */ /* 0x000ea2000c1e1b00 */
[----:B------:R-:W-:-:S04]  /*0a20*/  @!P0 IMAD.WIDE.U32 R14, R17, 0x8, R14 ;  /* 0x00000008110e8825 */ /* 0x000fc800078e000e */
[----:B------:R-:W-:Y:S02]  /*0a30*/  @!P0 IMAD.WIDE R10, R19, 0x8, R10 ;  /* 0x00000008130a8825 */ /* 0x000fe400078e020a */
[----:B------:R-:W3:Y:S04]  /*0a40*/  @!P0 LDG.E.64 R14, desc[UR16][R14.64] ;  /* 0x000000100e0e8981 */ /* 0x000ee8000c1e1b00 */
[----:B------:R-:W3:Y:S01]  /*0a50*/  @!P0 LDG.E.64 R10, desc[UR16][R10.64] ;  /* 0x000000100a0a8981 */ /* 0x000ee2000c1e1b00 */
[----:B----4-:R-:W-:-:S08]  /*0a60*/  @P1 DFMA R2, R2, R4, R12 ;  /* 0x000000040202122b */ /* 0x010fd0000000000c */
[----:B--2---:R-:W-:-:S08]  /*0a70*/  @P1 DFMA R12, R8, R6, R2 ;  /* 0x00000006080c122b */ /* 0x004fd00000000002 */
[----:B---3--:R-:W-:-:S11]  /*0a80*/  @!P0 DFMA R12, R14, R10, R12 ;  /* 0x0000000a0e0c822b */ /* 0x008fd6000000000c */
.L_x_2:
[----:B------:R-:W1:Y:S01]  /*0a90*/  LDC.64 R2, c[0x0][0x390] ;  /* 0x0000e400ff027b82 */ /* 0x000e620000000a00 */
[----:B------:R-:W-:-:S05]  /*0aa0*/  IADD3 R21, PT, PT, R0, R21, RZ ;  /* 0x0000001500157210 */ /* 0x000fca0007ffe0ff */
[----:B-1----:R-:W-:-:S05]  /*0ab0*/  IMAD.WIDE R2, R21, 0x8, R2 ;  /* 0x0000000815027825 */ /* 0x002fca00078e0202 */
[----:B0-----:R-:W-:Y:S01]  /*0ac0*/  STG.E.64 desc[UR16][R2.64], R12 ;  /* 0x0000000c02007986 */ /* 0x001fe2000c101b10 */
[----:B------:R-:W-:Y:S05]  /*0ad0*/  EXIT ;  /* 0x000000000000794d */ /* 0x000fea0003800000 */
.L_x_4:
[----:B------:R-:W-:-:S00]  /*0ae0*/  BRA `(.L_x_4) ;  /* 0xfffffffc00fc7947 */ /* 0x000fc0000383ffff */
[----:B------:R-:W-:-:S00]  /*0af0*/  NOP ;  /* 0x0000000000007918 */ /* 0x000fc00000000000 */
        /* <DEDUP_REMOVED lines=8> */
.L_x_7:


//--------------------- .text._Z13kernel_prevodPcl --------------------------
	.section	.text._Z13kernel_prevodPcl,"ax",@progbits
	.align	128
        .global         _Z13kernel_prevodPcl
        .type           _Z13kernel_prevodPcl,@function
        .size           _Z13kernel_prevodPcl,(.L_x_8 - _Z13kernel_prevodPcl)
        .other          _Z13kernel_prevodPcl,@"STO_CUDA_ENTRY STV_DEFAULT"
_Z13kernel_prevodPcl:
.text._Z13kernel_prevodPcl:
[----:B------:R-:W0:Y:S01]  /*0000*/  LDC R1, c[0x0][0x37c] ;  /* 0x0000df00ff017b82 */ /* 0x000e220000000800 */
[----:B------:R-:W1:Y:S01]  /*0010*/  S2R R2, SR_CTAID.X ;  /* 0x0000000000027919 */ /* 0x000e620000002500 */
[----:B------:R-:W1:Y:S01]  /*0020*/  LDCU UR4, c[0x0][0x360] ;  /* 0x00006c00ff0477ac */ /* 0x000e620008000800 */
[----:B0-----:R-:W-:Y:S01]  /*0030*/  VIADD R1, R1, 0xffffff00 ;  /* 0xffffff0001017836 */ /* 0x001fe20000000000 */
[----:B------:R-:W1:Y:S01]  /*0040*/  S2R R3, SR_TID.X ;  /* 0x0000000000037919 */ /* 0x000e620000002100 */
[----:B------:R-:W0:Y:S01]  /*0050*/  LDCU.64 UR6, c[0x0][0x388] ;  /* 0x00007100ff0677ac */ /* 0x000e220008000a00 */
[----:B-1----:R-:W-:-:S05]  /*0060*/  IMAD R2, R2, UR4, R3 ;  /* 0x0000000402027c24 */ /* 0x002fca000f8e0203 */
[----:B0-----:R-:W-:Y:S02]  /*0070*/  ISETP.GE.U32.AND P0, PT, R2, UR6, PT ;  /* 0x0000000602007c0c */ /* 0x001fe4000bf06070 */
[----:B------:R-:W-:-:S04]  /*0080*/  SHF.R.S32.HI R0, RZ, 0x1f, R2 ;  /* 0x0000001fff007819 */ /* 0x000fc80000011402 */
[----:B------:R-:W-:-:S13]  /*0090*/  ISETP.GE.AND.EX P0, PT, R0, UR7, PT, P0 ;  /* 0x0000000700007c0c */ /* 0x000fda000bf06300 */
[----:B------:R-:W-:Y:S05]  /*00a0*/  @P0 EXIT ;  /* 0x000000000000094d */ /* 0x000fea0003800000 */
[----:B------:R-:W0:Y:S01]  /*00b0*/  LDCU.64 UR6, c[0x0][0x380] ;  /* 0x00007000ff0677ac */ /* 0x000e220008000a00 */
[----:B------:R-:W1:Y:S01]  /*00c0*/  LDCU.64 UR4, c[0x0][0x358] ;  /* 0x00006b00ff0477ac */ /* 0x000e620008000a00 */
[----:B0-----:R-:W-:-:S04]  /*00d0*/  IADD3 R2, P0, PT, R2, UR6, RZ ;  /* 0x0000000602027c10 */ /* 0x001fc8000ff1e0ff */
[----:B------:R-:W-:-:S05]  /*00e0*/  IADD3.X R3, PT, PT, R0, UR7, RZ, P0, !PT ;  /* 0x0000000700037c10 */ /* 0x000fca00087fe4ff */
[----:B-1----:R-:W2:Y:S01]  /*00f0*/  LDG.E.S8 R0, desc[UR4][R2.64] ;  /* 0x0000000402007981 */ /* 0x002ea2000c1e1300 */
[----:B------:R-:W-:Y:S02]  /*0100*/  HFMA2 R16, -RZ, RZ, 4.589557647705078125e-05, 1.52587890625e-05 ;  /* 0x03020100ff107431 */ /* 0x000fe400000001ff */
[----:B------:R-:W-:Y:S01]  /*0110*/  IMAD.MOV.U32 R17, RZ, RZ, 0x7060504 ;  /* 0x07060504ff117424 */ /* 0x000fe200078e00ff */
[----:B------:R-:W-:Y:S01]  /*0120*/  MOV R19, 0xf0e0d0c ;  /* 0x0f0e0d0c00137802 */ /* 0x000fe20000000f00 */
[----:B------:R-:W-:Y:S02]  /*0130*/  IMAD.MOV.U32 R18, RZ, RZ, 0xb0a0908 ;  /* 0x0b0a0908ff127424 */ /* 0x000fe400078e00ff */
[----:B------:R-:W-:Y:S02]  /*0140*/  HFMA2 R6, -RZ, RZ, 14.578125, 10.5625 ;  /* 0x4b4a4948ff067431 */ /* 0x000fe400000001ff */
[----:B------:R-:W-:Y:S01]  /*0150*/  IMAD.MOV.U32 R4, RZ, RZ, 0x43424140 ;  /* 0x43424140ff047424 */ /* 0x000fe200078e00ff */
[----:B------:R-:W-:Y:S01]  /*0160*/  MOV R28, 0x43424160 ;  /* 0x43424160001c7802 */ /* 0x000fe20000000f00 */
[----:B------:R-:W-:-:S02]  /*0170*/  IMAD.MOV.U32 R5, RZ, RZ, 0x47464544 ;  /* 0x47464544ff057424 */ /* 0x000fc400078e00ff */
[----:B------:R-:W-:Y:S02]  /*0180*/  HFMA2 R21, -RZ, RZ, 0.0017299652099609375, 0.001239776611328125 ;  /* 0x17161514ff157431 */ /* 0x000fe400000001ff */
[----:B------:R-:W-:Y:S01]  /*0190*/  IMAD.MOV.U32 R7, RZ, RZ, 0x4f4e4d4c ;  /* 0x4f4e4d4cff077424 */ /* 0x000fe200078e00ff */
[----:B------:R0:W-:Y:S01]  /*01a0*/  STL.128 [R1], R16 ;  /* 0x0000001001007387 */ /* 0x0001e20000100c00 */
[----:B------:R-:W-:Y:S02]  /*01b0*/  HFMA2 R25, -RZ, RZ, 0.027923583984375, 0.02008056640625 ;  /* 0x27262524ff197431 */ /* 0x000fe400000001ff */
[----:B------:R-:W-:Y:S02]  /*01c0*/  IMAD.MOV.U32 R20, RZ, RZ, 0x13121110 ;  /* 0x13121110ff147424 */ /* 0x000fe400078e00ff */
[----:B------:R-:W-:Y:S01]  /*01d0*/  HFMA2 R9, -RZ, RZ, 0.45068359375, 0.3251953125 ;  /* 0x37363534ff097431 */ /* 0x000fe200000001ff */
[----:B------:R1:W-:Y:S01]  /*01e0*/  STL.128 [R1+0x40], R4 ;  /* 0x0000400401007387 */ /* 0x0003e20000100c00 */
[----:B------:R-:W-:-:S02]  /*01f0*/  HFMA2 R13, -RZ, RZ, 117.375, 85.25 ;  /* 0x57565554ff0d7431 */ /* 0x000fc400000001ff */
[----:B------:R-:W-:Y:S01]  /*0200*/  IMAD.MOV.U32 R22, RZ, RZ, 0x1b1a1918 ;  /* 0x1b1a1918ff167424 */ /* 0x000fe200078e00ff */
[----:B------:R-:W-:Y:S01]  /*0210*/  MOV R23, 0x1f1e1d1c ;  /* 0x1f1e1d1c00177802 */ /* 0x000fe20000000f00 */
[----:B------:R-:W-:Y:S01]  /*0220*/  IMAD.MOV.U32 R24, RZ, RZ, 0x23222120 ;  /* 0x23222120ff187424 */ /* 0x000fe200078e00ff */
[----:B------:R-:W-:Y:S01]  /*0230*/  MOV R27, 0x2f2e2d2c ;  /* 0x2f2e2d2c001b7802 */ /* 0x000fe20000000f00 */
[----:B------:R-:W-:Y:S01]  /*0240*/  IMAD.MOV.U32 R26, RZ, RZ, 0x2b2a2928 ;  /* 0x2b2a2928ff1a7424 */ /* 0x000fe200078e00ff */
[----:B------:R-:W-:Y:S01]  /*0250*/  MOV R11, 0x3f3e3d3c ;  /* 0x3f3e3d3c000b7802 */ /* 0x000fe20000000f00 */
[----:B------:R-:W-:Y:S01]  /*0260*/  IMAD.MOV.U32 R8, RZ, RZ, 0x33323130 ;  /* 0x33323130ff087424 */ /* 0x000fe200078e00ff */
[----:B------:R-:W-:Y:S01]  /*0270*/  MOV R15, 0x5f5e5d5c ;  /* 0x5f5e5d5c000f7802 */ /* 0x000fe20000000f00 */
[----:B------:R-:W-:Y:S01]  /*0280*/  IMAD.MOV.U32 R10, RZ, RZ, 0x3b3a3938 ;  /* 0x3b3a3938ff0a7424 */ /* 0x000fe200078e00ff */
[----:B------:R3:W-:Y:S01]  /*0290*/  STL.128 [R1+0x10], R20 ;  /* 0x0000101401007387 */ /* 0x0007e20000100c00 */
[----:B0-----:R-:W-:-:S02]  /*02a0*/  HFMA2 R17, -RZ, RZ, 117.375, 85.25 ;  /* 0x57565554ff117431 */ /* 0x001fc400000001ff */
[----:B------:R-:W-:Y:S01]  /*02b0*/  IMAD.MOV.U32 R12, RZ, RZ, 0x53525150 ;  /* 0x53525150ff0c7424 */ /* 0x000fe200078e00ff */
[----:B------:R-:W-:Y:S01]  /*02c0*/  MOV R19, 0x7f7e7d7c ;  /* 0x7f7e7d7c00137802 */ /* 0x000fe20000000f00 */
[----:B------:R-:W-:Y:S01]  /*02d0*/  IMAD.MOV.U32 R14, RZ, RZ, 0x5b5a5958 ;  /* 0x5b5a5958ff0e7424 */ /* 0x000fe200078e00ff */
[----:B------:R-:W-:Y:S01]  /*02e0*/  STL.128 [R1+0x20], R24 ;  /* 0x0000201801007387 */ /* 0x000fe20000100c00 */
[----:B------:R-:W-:Y:S02]  /*02f0*/  IMAD.MOV.U32 R18, RZ, RZ, 0x7b5a5958 ;  /* 0x7b5a5958ff127424 */ /* 0x000fe400078e00ff */
[----:B------:R-:W-:Y:S01]  /*0300*/  IMAD.MOV.U32 R16, RZ, RZ, 0x53525150 ;  /* 0x53525150ff107424 */ /* 0x000fe200078e00ff */
[----:B------:R-:W-:Y:S01]  /*0310*/  STL.128 [R1+0x30], R8 ;  /* 0x0000300801007387 */ /* 0x000fe20000100c00 */
[----:B-1----:R-:W-:-:S03]  /*0320*/  IMAD.MOV.U32 R4, RZ, RZ, R28 ;  /* 0x000000ffff047224 */ /* 0x002fc600078e001c */
[----:B------:R-:W-:Y:S04]  /*0330*/  STL.128 [R1+0x50], R12 ;  /* 0x0000500c01007387 */ /* 0x000fe80000100c00 */
[----:B------:R-:W-:Y:S04]  /*0340*/  STL.128 [R1+0x70], R16 ;  /* 0x0000701001007387 */ /* 0x000fe80000100c00 */
[----:B------:R-:W-:Y:S01]  /*0350*/  STL.128 [R1+0x60], R4 ;  /* 0x0000600401007387 */ /* 0x000fe20000100c00 */
[----:B--2---:R-:W-:-:S05]  /*0360*/  IADD3 R0, PT, PT, R1, R0, RZ ;  /* 0x0000000001007210 */ /* 0x004fca0007ffe0ff */
[----:B---3--:R-:W2:Y:S04]  /*0370*/  LDL.U8 R21, [R0] ;  /* 0x0000000000157983 */ /* 0x008ea80000100000 */
[----:B--2---:R-:W-:Y:S01]  /*0380*/  STG.E.U8 desc[UR4][R2.64], R21 ;  /* 0x0000001502007986 */ /* 0x004fe2000c101104 */
[----:B------:R-:W-:Y:S05]  /*0390*/  EXIT ;  /* 0x000000000000794d */ /* 0x000fea0003800000 */
.L_x_5:
        /* <DEDUP_REMOVED lines=14> */
.L_x_8:


//--------------------- .text._Z11kernel_multPfS_S_if --------------------------
	.section	.text._Z11kernel_multPfS_S_if,"ax",@progbits
	.align	128
        .global         _Z11kernel_multPfS_S_if
        .type           _Z11kernel_multPfS_S_if,@function
        .size           _Z11kernel_multPfS_S_if,(.L_x_9 - _Z11kernel_multPfS_S_if)
        .other          _Z11kernel_multPfS_S_if,@"STO_CUDA_ENTRY STV_DEFAULT"
_Z11kernel_multPfS_S_if:
.text._Z11kernel_multPfS_S_if:
[----:B------:R-:W-:Y:S01]  /*0000*/  LDC R1, c[0x0][0x37c] ;  /* 0x0000df00ff017b82 */ /* 0x000fe20000000800 */
[----:B------:R-:W0:Y:S01]  /*0010*/  S2R R9, SR_CTAID.X ;  /* 0x0000000000097919 */ /* 0x000e220000002500 */
[----:B------:R-:W0:Y:S01]  /*0020*/  LDCU UR4, c[0x0][0x360] ;  /* 0x00006c00ff0477ac */ /* 0x000e220008000800 */
[----:B------:R-:W0:Y:S01]  /*0030*/  S2R R0, SR_TID.X ;  /* 0x0000000000007919 */ /* 0x000e220000002100 */
[----:B------:R-:W1:Y:S01]  /*0040*/  LDCU UR5, c[0x0][0x398] ;  /* 0x00007300ff0577ac */ /* 0x000e620008000800 */
[----:B0-----:R-:W-:-:S05]  /*0050*/  IMAD R9, R9, UR4, R0 ;  /* 0x0000000409097c24 */ /* 0x001fca000f8e0200 */
[----:B-1----:R-:W-:-:S13]  /*0060*/  ISETP.GE.AND P0, PT, R9, UR5, PT ;  /* 0x0000000509007c0c */ /* 0x002fda000bf06270 */
[----:B------:R-:W-:Y:S05]  /*0070*/  @P0 EXIT ;  /* 0x000000000000094d */ /* 0x000fea0003800000 */
[----:B------:R-:W0:Y:S01]  /*0080*/  LDC.64 R2, c[0x0][0x380] ;  /* 0x0000e000ff027b82 */ /* 0x000e220000000a00 */
[----:B------:R-:W1:Y:S07]  /*0090*/  LDCU.64 UR4, c[0x0][0x358] ;  /* 0x00006b00ff0477ac */ /* 0x000e6e0008000a00 */
[----:B------:R-:W2:Y:S08]  /*00a0*/  LDC.64 R4, c[0x0][0x388] ;  /* 0x0000e200ff047b82 */ /* 0x000eb00000000a00 */
[----:B------:R-:W3:Y:S01]  /*00b0*/  LDC.64 R6, c[0x0][0x390] ;  /* 0x0000e400ff067b82 */ /* 0x000ee20000000a00 */
[----:B0-----:R-:W-:-:S06]  /*00c0*/  IMAD.WIDE R2, R9, 0x4, R2 ;  /* 0x0000000409027825 */ /* 0x001fcc00078e0202 */
[----:B-1----:R-:W4:Y:S01]  /*00d0*/  LDG.E R2, desc[UR4][R2.64] ;  /* 0x0000000402027981 */ /* 0x002f22000c1e1900 */
[----:B--2---:R-:W-:-:S06]  /*00e0*/  IMAD.WIDE R4, R9, 0x4, R4 ;  /* 0x0000000409047825 */ /* 0x004fcc00078e0204 */
[----:B------:R-:W4:Y:S01]  /*00f0*/  LDG.E R5, desc[UR4][R4.64] ;  /* 0x0000000404057981 */ /* 0x000f22000c1e1900 */
[----:B---3--:R-:W-:-:S04]  /*0100*/  IMAD.WIDE R6, R9, 0x4, R6 ;  /* 0x0000000409067825 */ /* 0x008fc800078e0206 */
[----:B----4-:R-:W-:-:S05]  /*0110*/  FADD R9, R2, R5 ;  /* 0x0000000502097221 */ /* 0x010fca0000000000 */
[----:B------:R-:W-:Y:S01]  /*0120*/  STG.E desc[UR4][R6.64], R9 ;  /* 0x0000000906007986 */ /* 0x000fe2000c101904 */
[----:B------:R-:W-:Y:S05]  /*0130*/  EXIT ;  /* 0x000000000000794d */ /* 0x000fea0003800000 */
.L_x_6:
        /* <DEDUP_REMOVED lines=12> */
.L_x_9:


//--------------------- .nv.shared.reserved.0     --------------------------
	.section	.nv.shared.reserved.0,"aw",@nobits
	.weak		__nv_reservedSMEM_offset_0_alias
	.size		__nv_reservedSMEM_offset_0_alias, 0, 64
	.other		__nv_reservedSMEM_offset_0_alias,@"STO_CUDA_RESERVED_SHARED STV_DEFAULT"
__nv_reservedSMEM_offset_0_alias:
	.zero		0
	.zero		64


//--------------------- .nv.constant0._Z13kernel_maticePdS_S_i --------------------------
	.section	.nv.constant0._Z13kernel_maticePdS_S_i,"a",@progbits
	.sectionflags	@""
	.align	4
.nv.constant0._Z13kernel_maticePdS_S_i:
	.zero		924


//--------------------- .nv.constant0._Z13kernel_prevodPcl --------------------------
	.section	.nv.constant0._Z13kernel_prevodPcl,"a",@progbits
	.sectionflags	@""
	.align	4
.nv.constant0._Z13kernel_prevodPcl:
	.zero		912


//--------------------- .nv.constant0._Z11kernel_multPfS_S_if --------------------------
	.section	.nv.constant0._Z11kernel_multPfS_S_if,"a",@progbits
	.sectionflags	@""
	.align	4
.nv.constant0._Z11kernel_multPfS_S_if:
	.zero		928


//--------------------- SYMBOLS --------------------------

	.type		.nv.reservedSmem.offset0,@object
	.size		.nv.reservedSmem.offset0,0x4
